//
// Generated by NVIDIA NVVM Compiler
//
// Compiler Build ID: CL-36424714
// Cuda compilation tools, release 13.0, V13.0.88
// Based on NVVM 20.0.0
//

.version 9.0
.target sm_100
.address_size 64

	// .globl	_Z15dispatch_kernelPK4int4PKiS3_PS_iiii

.visible .entry _Z15dispatch_kernelPK4int4PKiS3_PS_iiii(
	.param .u64 .ptr .align 1 _Z15dispatch_kernelPK4int4PKiS3_PS_iiii_param_0,
	.param .u64 .ptr .align 1 _Z15dispatch_kernelPK4int4PKiS3_PS_iiii_param_1,
	.param .u64 .ptr .align 1 _Z15dispatch_kernelPK4int4PKiS3_PS_iiii_param_2,
	.param .u64 .ptr .align 1 _Z15dispatch_kernelPK4int4PKiS3_PS_iiii_param_3,
	.param .u32 _Z15dispatch_kernelPK4int4PKiS3_PS_iiii_param_4,
	.param .u32 _Z15dispatch_kernelPK4int4PKiS3_PS_iiii_param_5,
	.param .u32 _Z15dispatch_kernelPK4int4PKiS3_PS_iiii_param_6,
	.param .u32 _Z15dispatch_kernelPK4int4PKiS3_PS_iiii_param_7
)
{
	.reg .pred 	%p<9>;
	.reg .b32 	%r<38>;
	.reg .b64 	%rd<18>;

	ld.param.u64 	%rd6, [_Z15dispatch_kernelPK4int4PKiS3_PS_iiii_param_0];
	ld.param.u64 	%rd7, [_Z15dispatch_kernelPK4int4PKiS3_PS_iiii_param_1];
	ld.param.u64 	%rd8, [_Z15dispatch_kernelPK4int4PKiS3_PS_iiii_param_2];
	ld.param.u64 	%rd9, [_Z15dispatch_kernelPK4int4PKiS3_PS_iiii_param_3];
	ld.param.u32 	%r18, [_Z15dispatch_kernelPK4int4PKiS3_PS_iiii_param_4];
	ld.param.u32 	%r19, [_Z15dispatch_kernelPK4int4PKiS3_PS_iiii_param_5];
	ld.param.u32 	%r21, [_Z15dispatch_kernelPK4int4PKiS3_PS_iiii_param_6];
	ld.param.u32 	%r20, [_Z15dispatch_kernelPK4int4PKiS3_PS_iiii_param_7];
	shr.s32 	%r22, %r21, 31;
	shr.u32 	%r23, %r22, 29;
	add.s32 	%r24, %r21, %r23;
	shr.s32 	%r1, %r24, 3;
	mov.u32 	%r33, %ctaid.x;
	setp.ge.s32 	%p1, %r33, %r18;
	@%p1 bra 	$L__BB0_9;
	setp.lt.s32 	%p2, %r19, 1;
	mov.u32 	%r3, %tid.x;
	@%p2 bra 	$L__BB0_9;
	cvta.to.global.u64 	%rd1, %rd8;
	cvta.to.global.u64 	%rd2, %rd7;
	cvta.to.global.u64 	%rd3, %rd6;
	cvta.to.global.u64 	%rd4, %rd9;
$L__BB0_3:
	mul.lo.s32 	%r5, %r33, %r19;
	mad.lo.s32 	%r6, %r33, %r1, %r3;
	mov.b32 	%r34, 0;
$L__BB0_4:
	setp.lt.s32 	%p3, %r3, %r1;
	add.s32 	%r26, %r34, %r5;
	cvt.u64.u32 	%rd5, %r26;
	mul.wide.u32 	%rd10, %r26, 4;
	add.s64 	%rd11, %rd1, %rd10;
	ld.global.nc.u32 	%r8, [%rd11];
	setp.lt.s32 	%p4, %r8, %r20;
	and.pred  	%p5, %p4, %p3;
	@%p5 bra 	$L__BB0_5;
	bra.uni 	$L__BB0_7;
$L__BB0_5:
	shl.b64 	%rd12, %rd5, 2;
	add.s64 	%rd13, %rd2, %rd12;
	ld.global.nc.u32 	%r27, [%rd13];
	mad.lo.s32 	%r28, %r27, %r20, %r8;
	mad.lo.s32 	%r35, %r28, %r1, %r3;
	mov.u32 	%r36, %r6;
	mov.u32 	%r37, %r3;
$L__BB0_6:
	mul.wide.s32 	%rd14, %r36, 16;
	add.s64 	%rd15, %rd3, %rd14;
	mul.wide.s32 	%rd16, %r35, 16;
	add.s64 	%rd17, %rd4, %rd16;
	ld.global.nc.v4.u32 	{%r29, %r30, %r31, %r32}, [%rd15];
	st.global.v4.u32 	[%rd17], {%r29, %r30, %r31, %r32};
	add.s32 	%r37, %r37, 896;
	add.s32 	%r36, %r36, 896;
	add.s32 	%r35, %r35, 896;
	setp.lt.s32 	%p6, %r37, %r1;
	@%p6 bra 	$L__BB0_6;
$L__BB0_7:
	add.s32 	%r34, %r34, 1;
	setp.eq.s32 	%p7, %r34, %r19;
	@%p7 bra 	$L__BB0_8;
	bra.uni 	$L__BB0_4;
$L__BB0_8:
	add.s32 	%r33, %r33, 512;
	setp.lt.s32 	%p8, %r33, %r18;
	@%p8 bra 	$L__BB0_3;
$L__BB0_9:
	ret;

}


// ===== COMPILED SASS (sm_100) =====

	.target	sm_100

	.elftype	@"ET_EXEC"


//--------------------- .note.nv.tkinfo           --------------------------
	.section	.note.nv.tkinfo,"",@"SHT_NOTE"
	.sectionflags	@"SHF_NOTE_NV_TKINFO"
	.tkinfo
        /*0018*/ 	.word	0x00000002
        /*0030*/ 	.string	""
        /*0030*/ 	.string	"ptxas"
        /*0030*/ 	.string	"Cuda compilation tools, release 13.0, V13.0.88"
        /*0030*/ 	.string	"Build cuda_13.0.r13.0/compiler.36424714_0"
        /*0030*/ 	.string	"-arch sm_100 -m 64 "



//--------------------- .note.nv.cuinfo           --------------------------
	.section	.note.nv.cuinfo,"",@"SHT_NOTE"
	.sectionflags	@"SHF_NOTE_NV_CUINFO"
        /*0018*/ 	.short	0x0002
        /*001a*/ 	.short	0x0064
        /*001c*/ 	.short	0x0082
	.zero		2


//--------------------- .nv.info                  --------------------------
	.section	.nv.info,"",@"SHT_CUDA_INFO"
	.align	4


	//----- nvinfo : EIATTR_REGCOUNT
	.align		4
        /*0000*/ 	.byte	0x04, 0x2f
        /*0002*/ 	.short	(.L_1 - .L_0)
	.align		4
.L_0:
        /*0004*/ 	.word	index@(_Z15dispatch_kernelPK4int4PKiS3_PS_iiii)
        /*0008*/ 	.word	0x00000014


	//----- nvinfo : EIATTR_FRAME_SIZE
	.align		4
.L_1:
        /*000c*/ 	.byte	0x04, 0x11
        /*000e*/ 	.short	(.L_3 - .L_2)
	.align		4
.L_2:
        /*0010*/ 	.word	index@(_Z15dispatch_kernelPK4int4PKiS3_PS_iiii)
        /*0014*/ 	.word	0x00000000


	//----- nvinfo : EIATTR_MIN_STACK_SIZE
	.align		4
.L_3:
        /*0018*/ 	.byte	0x04, 0x12
        /*001a*/ 	.short	(.L_5 - .L_4)
	.align		4
.L_4:
        /*001c*/ 	.word	index@(_Z15dispatch_kernelPK4int4PKiS3_PS_iiii)
        /*0020*/ 	.word	0x00000000
.L_5:


//--------------------- .nv.compat                --------------------------
	.section	.nv.compat,"",@"SHT_CUDA_COMPAT_INFO"
	.align	4
        /*0000*/ 	.byte	0x02, 0x09, 0x00, 0x00, 0x02, 0x02, 0x01, 0x00, 0x02, 0x05, 0x05, 0x00, 0x03, 0x07, 0x01, 0x01
        /*0010*/ 	.byte	0x02, 0x03, 0x00, 0x00, 0x02, 0x06, 0x01, 0x00, 0x04, 0x0b, 0x08, 0x00, 0x09, 0x00, 0x00, 0x00
        /*0020*/ 	.byte	0x00, 0x00, 0x00, 0x00


//--------------------- .nv.info._Z15dispatch_kernelPK4int4PKiS3_PS_iiii --------------------------
	.section	.nv.info._Z15dispatch_kernelPK4int4PKiS3_PS_iiii,"",@"SHT_CUDA_INFO"
	.sectionflags	@""
	.align	4


	//----- nvinfo : EIATTR_CUDA_API_VERSION
	.align		4
        /*0000*/ 	.byte	0x04, 0x37
        /*0002*/ 	.short	(.L_7 - .L_6)
.L_6:
        /*0004*/ 	.word	0x00000082


	//----- nvinfo : EIATTR_KPARAM_INFO
	.align		4
.L_7:
        /*0008*/ 	.byte	0x04, 0x17
        /*000a*/ 	.short	(.L_9 - .L_8)
.L_8:
        /*000c*/ 	.word	0x00000000
        /*0010*/ 	.short	0x0007
        /*0012*/ 	.short	0x002c
        /*0014*/ 	.byte	0x00, 0xf0, 0x11, 0x00


	//----- nvinfo : EIATTR_KPARAM_INFO
	.align		4
.L_9:
        /*0018*/ 	.byte	0x04, 0x17
        /*001a*/ 	.short	(.L_11 - .L_10)
.L_10:
        /*001c*/ 	.word	0x00000000
        /*0020*/ 	.short	0x0006
        /*0022*/ 	.short	0x0028
        /*0024*/ 	.byte	0x00, 0xf0, 0x11, 0x00


	//----- nvinfo : EIATTR_KPARAM_INFO
	.align		4
.L_11:
        /*0028*/ 	.byte	0x04, 0x17
        /*002a*/ 	.short	(.L_13 - .L_12)
.L_12:
        /*002c*/ 	.word	0x00000000
        /*0030*/ 	.short	0x0005
        /*0032*/ 	.short	0x0024
        /*0034*/ 	.byte	0x00, 0xf0, 0x11, 0x00


	//----- nvinfo : EIATTR_KPARAM_INFO
	.align		4
.L_13:
        /*0038*/ 	.byte	0x04, 0x17
        /*003a*/ 	.short	(.L_15 - .L_14)
.L_14:
        /*003c*/ 	.word	0x00000000
        /*0040*/ 	.short	0x0004
        /*0042*/ 	.short	0x0020
        /*0044*/ 	.byte	0x00, 0xf0, 0x11, 0x00


	//----- nvinfo : EIATTR_KPARAM_INFO
	.align		4
.L_15:
        /*0048*/ 	.byte	0x04, 0x17
        /*004a*/ 	.short	(.L_17 - .L_16)
.L_16:
        /*004c*/ 	.word	0x00000000
        /*0050*/ 	.short	0x0003
        /*0052*/ 	.short	0x0018
        /*0054*/ 	.byte	0x00, 0xf5, 0x21, 0x00


	//----- nvinfo : EIATTR_KPARAM_INFO
	.align		4
.L_17:
        /*0058*/ 	.byte	0x04, 0x17
        /*005a*/ 	.short	(.L_19 - .L_18)
.L_18:
        /*005c*/ 	.word	0x00000000
        /*0060*/ 	.short	0x0002
        /*0062*/ 	.short	0x0010
        /*0064*/ 	.byte	0x00, 0xf5, 0x21, 0x00


	//----- nvinfo : EIATTR_KPARAM_INFO
	.align		4
.L_19:
        /*0068*/ 	.byte	0x04, 0x17
        /*006a*/ 	.short	(.L_21 - .L_20)
.L_20:
        /*006c*/ 	.word	0x00000000
        /*0070*/ 	.short	0x0001
        /*0072*/ 	.short	0x0008
        /*0074*/ 	.byte	0x00, 0xf5, 0x21, 0x00


	//----- nvinfo : EIATTR_KPARAM_INFO
	.align		4
.L_21:
        /*0078*/ 	.byte	0x04, 0x17
        /*007a*/ 	.short	(.L_23 - .L_22)
.L_22:
        /*007c*/ 	.word	0x00000000
        /*0080*/ 	.short	0x0000
        /*0082*/ 	.short	0x0000
        /*0084*/ 	.byte	0x00, 0xf5, 0x21, 0x00


	//----- nvinfo : EIATTR_SPARSE_MMA_MASK
	.align		4
.L_23:
        /*0088*/ 	.byte	0x03, 0x50
        /*008a*/ 	.short	0x0000


	//----- nvinfo : EIATTR_MAXREG_COUNT
	.align		4
        /*008c*/ 	.byte	0x03, 0x1b
        /*008e*/ 	.short	0x00ff


	//----- nvinfo : EIATTR_MERCURY_ISA_VERSION
	.align		4
        /*0090*/ 	.byte	0x03, 0x5f
        /*0092*/ 	.short	0x0101


	//----- nvinfo : EIATTR_VRC_CTA_INIT_COUNT
	.align		4
        /*0094*/ 	.byte	0x02, 0x4a
	.zero		1
	.zero		1


	//----- nvinfo : EIATTR_EXIT_INSTR_OFFSETS
	.align		4
        /*0098*/ 	.byte	0x04, 0x1c
        /*009a*/ 	.short	(.L_25 - .L_24)


	//   ....[0]....
.L_24:
        /*009c*/ 	.word	0x00000040


	//   ....[1]....
        /*00a0*/ 	.word	0x00000080


	//   ....[2]....
        /*00a4*/ 	.word	0x00000370


	//----- nvinfo : EIATTR_CRS_STACK_SIZE
	.align		4
.L_25:
        /*00a8*/ 	.byte	0x04, 0x1e
        /*00aa*/ 	.short	(.L_27 - .L_26)
.L_26:
        /*00ac*/ 	.word	0x00000000


	//----- nvinfo : EIATTR_CBANK_PARAM_SIZE
	.align		4
.L_27:
        /*00b0*/ 	.byte	0x03, 0x19
        /*00b2*/ 	.short	0x0030


	//----- nvinfo : EIATTR_PARAM_CBANK
	.align		4
        /*00b4*/ 	.byte	0x04, 0x0a
        /*00b6*/ 	.short	(.L_29 - .L_28)
	.align		4
.L_28:
        /*00b8*/ 	.word	index@(.nv.constant0._Z15dispatch_kernelPK4int4PKiS3_PS_iiii)
        /*00bc*/ 	.short	0x0380
        /*00be*/ 	.short	0x0030


	//----- nvinfo : EIATTR_SW_WAR
	.align		4
.L_29:
        /*00c0*/ 	.byte	0x04, 0x36
        /*00c2*/ 	.short	(.L_31 - .L_30)
.L_30:
        /*00c4*/ 	.word	0x00000008
.L_31:


//--------------------- .nv.callgraph             --------------------------
	.section	.nv.callgraph,"",@"SHT_CUDA_CALLGRAPH"
	.align	4
	.sectionentsize	8
	.align		4
        /*0000*/ 	.word	0x00000000
	.align		4
        /*0004*/ 	.word	0xffffffff
	.align		4
        /*0008*/ 	.word	0x00000000
	.align		4
        /*000c*/ 	.word	0xfffffffe
	.align		4
        /*0010*/ 	.word	0x00000000
	.align		4
        /*0014*/ 	.word	0xfffffffd
	.align		4
        /*0018*/ 	.word	0x00000000
	.align		4
        /*001c*/ 	.word	0xfffffffc


//--------------------- .text._Z15dispatch_kernelPK4int4PKiS3_PS_iiii --------------------------
	.section	.text._Z15dispatch_kernelPK4int4PKiS3_PS_iiii,"ax",@progbits
	.align	128
        .global         _Z15dispatch_kernelPK4int4PKiS3_PS_iiii
        .type           _Z15dispatch_kernelPK4int4PKiS3_PS_iiii,@function
        .size           _Z15dispatch_kernelPK4int4PKiS3_PS_iiii,(.L_x_6 - _Z15dispatch_kernelPK4int4PKiS3_PS_iiii)
        .other          _Z15dispatch_kernelPK4int4PKiS3_PS_iiii,@"STO_CUDA_ENTRY STV_DEFAULT"
_Z15dispatch_kernelPK4int4PKiS3_PS_iiii:
.text._Z15dispatch_kernelPK4int4PKiS3_PS_iiii:
[----:B------:R-:W-:Y:S08]  /*0000*/  LDC R1, c[0x0][0x37c] ;  /* 0x0000df00ff017b82 */ /* 0x000ff00000000800 */
[----:B------:R-:W0:Y:S08]  /*0010*/  S2UR UR8, SR_CTAID.X ;  /* 0x00000000000879c3 */ /* 0x000e300000002500 */
[----:B------:R-:W0:Y:S02]  /*0020*/  LDC R0, c[0x0][0x3a0] ;  /* 0x0000e800ff007b82 */ /* 0x000e240000000800 */
[----:B0-----:R-:W-:-:S13]  /*0030*/  ISETP.LE.AND P0, PT, R0, UR8, PT ;  /* 0x0000000800007c0c */ /* 0x001fda000bf03270 */
[----:B------:R-:W-:Y:S05]  /*0040*/  @P0 EXIT ;  /* 0x000000000000094d */ /* 0x000fea0003800000 */
[----:B------:R-:W0:Y:S01]  /*0050*/  LDC R0, c[0x0][0x3a4] ;  /* 0x0000e900ff007b82 */ /* 0x000e220000000800 */
[----:B------:R-:W1:Y:S01]  /*0060*/  LDCU UR5, c[0x0][0x3a8] ;  /* 0x00007500ff0577ac */ /* 0x000e620008000800 */
[----:B0-----:R-:W-:-:S13]  /*0070*/  ISETP.GE.AND P0, PT, R0, 0x1, PT ;  /* 0x000000010000780c */ /* 0x001fda0003f06270 */
[----:B-1----:R-:W-:Y:S05]  /*0080*/  @!P0 EXIT ;  /* 0x000000000000894d */ /* 0x002fea0003800000 */
[----:B------:R-:W0:Y:S01]  /*0090*/  S2R R12, SR_TID.X ;  /* 0x00000000000c7919 */ /* 0x000e220000002100 */
[----:B------:R-:W-:Y:S01]  /*00a0*/  USHF.R.S32.HI UR4, URZ, 0x1f, UR5 ;  /* 0x0000001fff047899 */ /* 0x000fe20008011405 */
[----:B------:R-:W-:Y:S01]  /*00b0*/  IMAD.U32 R11, RZ, RZ, UR8 ;  /* 0x00000008ff0b7e24 */ /* 0x000fe2000f8e00ff */
[----:B------:R-:W1:Y:S02]  /*00c0*/  LDCU.64 UR6, c[0x0][0x358] ;  /* 0x00006b00ff0677ac */ /* 0x000e640008000a00 */
[----:B------:R-:W-:-:S04]  /*00d0*/  ULEA.HI UR4, UR4, UR5, URZ, 0x3 ;  /* 0x0000000504047291 */ /* 0x000fc8000f8f18ff */
[----:B------:R-:W-:-:S12]  /*00e0*/  USHF.R.S32.HI UR5, URZ, 0x3, UR4 ;  /* 0x00000003ff057899 */ /* 0x000fd80008011404 */
.L_x_4:
[----:B------:R-:W2:Y:S01]  /*00f0*/  LDCU UR4, c[0x0][0x3a0] ;  /* 0x00007400ff0477ac */ /* 0x000ea20008000800 */
[----:B------:R-:W-:Y:S02]  /*0100*/  IMAD.MOV.U32 R10, RZ, RZ, R11 ;  /* 0x000000ffff0a7224 */ /* 0x000fe400078e000b */
[C---:B0-----:R-:W-:Y:S01]  /*0110*/  IMAD R0, R11.reuse, UR5, R12 ;  /* 0x000000050b007c24 */ /* 0x041fe2000f8e020c */
[----:B------:R-:W-:-:S04]  /*0120*/  IADD3 R11, PT, PT, R11, 0x200, RZ ;  /* 0x000002000b0b7810 */ /* 0x000fc80007ffe0ff */
[----:B--2---:R-:W-:Y:S01]  /*0130*/  ISETP.GE.AND P1, PT, R11, UR4, PT ;  /* 0x000000040b007c0c */ /* 0x004fe2000bf26270 */
[----:B------:R-:W-:-:S12]  /*0140*/  UMOV UR4, URZ ;  /* 0x000000ff00047c82 */ /* 0x000fd80008000000 */
.L_x_3:
[----:B0-----:R-:W0:Y:S01]  /*0150*/  LDC R5, c[0x0][0x3a4] ;  /* 0x0000e900ff057b82 */ /* 0x001e220000000800 */
[----:B------:R-:W2:Y:S07]  /*0160*/  LDCU UR8, c[0x0][0x3ac] ;  /* 0x00007580ff0877ac */ /* 0x000eae0008000800 */
[----:B------:R-:W3:Y:S01]  /*0170*/  LDC.64 R2, c[0x0][0x390] ;  /* 0x0000e400ff027b82 */ /* 0x000ee20000000a00 */
[----:B0-----:R-:W-:-:S04]  /*0180*/  IMAD R7, R10, R5, UR4 ;  /* 0x000000040a077e24 */ /* 0x001fc8000f8e0205 */
[----:B---3--:R-:W-:-:S05]  /*0190*/  IMAD.WIDE.U32 R2, R7, 0x4, R2 ;  /* 0x0000000407027825 */ /* 0x008fca00078e0002 */
[----:B-1----:R-:W2:Y:S01]  /*01a0*/  LDG.E.CONSTANT R13, desc[UR6][R2.64] ;  /* 0x00000006020d7981 */ /* 0x002ea2000c1e9900 */
[----:B------:R-:W-:Y:S01]  /*01b0*/  ISETP.GE.AND P0, PT, R12, UR5, PT ;  /* 0x000000050c007c0c */ /* 0x000fe2000bf06270 */
[----:B------:R-:W-:Y:S01]  /*01c0*/  UIADD3 UR4, UPT, UPT, UR4, 0x1, URZ ;  /* 0x0000000104047890 */ /* 0x000fe2000fffe0ff */
[----:B------:R-:W-:Y:S05]  /*01d0*/  BSSY.RECONVERGENT B0, `(.L_x_0) ;  /* 0x0000017000007945 */ /* 0x000fea0003800200 */
[----:B------:R-:W-:Y:S02]  /*01e0*/  ISETP.NE.AND P2, PT, R5, UR4, PT ;  /* 0x0000000405007c0c */ /* 0x000fe4000bf45270 */
[----:B--2---:R-:W-:-:S13]  /*01f0*/  ISETP.LT.AND P0, PT, R13, UR8, !P0 ;  /* 0x000000080d007c0c */ /* 0x004fda000c701270 */
[----:B------:R-:W-:Y:S05]  /*0200*/  @!P0 BRA `(.L_x_1) ;  /* 0x00000000004c8947 */ /* 0x000fea0003800000 */
[----:B------:R-:W0:Y:S08]  /*0210*/  LDC.64 R4, c[0x0][0x388] ;  /* 0x0000e200ff047b82 */ /* 0x000e300000000a00 */
[----:B------:R-:W1:Y:S08]  /*0220*/  LDC.64 R8, c[0x0][0x380] ;  /* 0x0000e000ff087b82 */ /* 0x000e700000000a00 */
[----:B------:R-:W2:Y:S01]  /*0230*/  LDC.64 R2, c[0x0][0x398] ;  /* 0x0000e600ff027b82 */ /* 0x000ea20000000a00 */
[----:B0-----:R-:W-:-:S04]  /*0240*/  LEA R4, P0, R7, R4, 0x2 ;  /* 0x0000000407047211 */ /* 0x001fc800078010ff */
[----:B------:R-:W-:-:S05]  /*0250*/  LEA.HI.X R5, R7, R5, RZ, 0x2, P0 ;  /* 0x0000000507057211 */ /* 0x000fca00000f14ff */
[----:B------:R-:W3:Y:S01]  /*0260*/  LDG.E.CONSTANT R4, desc[UR6][R4.64] ;  /* 0x0000000604047981 */ /* 0x000ee2000c1e9900 */
[----:B------:R-:W-:Y:S01]  /*0270*/  IMAD.MOV.U32 R17, RZ, RZ, R0 ;  /* 0x000000ffff117224 */ /* 0x000fe200078e0000 */
[----:B------:R-:W-:Y:S01]  /*0280*/  MOV R16, R12 ;  /* 0x0000000c00107202 */ /* 0x000fe20000000f00 */
[----:B---3--:R-:W-:-:S04]  /*0290*/  IMAD R7, R4, UR8, R13 ;  /* 0x0000000804077c24 */ /* 0x008fc8000f8e020d */
[----:B-12---:R-:W-:-:S07]  /*02a0*/  IMAD R13, R7, UR5, R12 ;  /* 0x00000005070d7c24 */ /* 0x006fce000f8e020c */
.L_x_2:
[----:B0-----:R-:W-:-:S06]  /*02b0*/  IMAD.WIDE R4, R17, 0x10, R8 ;  /* 0x0000001011047825 */ /* 0x001fcc00078e0208 */
[----:B------:R-:W2:Y:S01]  /*02c0*/  LDG.E.128.CONSTANT R4, desc[UR6][R4.64] ;  /* 0x0000000604047981 */ /* 0x000ea2000c1e9d00 */
[----:B------:R-:W-:Y:S01]  /*02d0*/  IMAD.WIDE R14, R13, 0x10, R2 ;  /* 0x000000100d0e7825 */ /* 0x000fe200078e0202 */
[----:B------:R-:W-:-:S03]  /*02e0*/  IADD3 R17, PT, PT, R17, 0x380, RZ ;  /* 0x0000038011117810 */ /* 0x000fc60007ffe0ff */
[----:B------:R-:W-:Y:S02]  /*02f0*/  VIADD R16, R16, 0x380 ;  /* 0x0000038010107836 */ /* 0x000fe40000000000 */
[----:B------:R-:W-:-:S03]  /*0300*/  VIADD R13, R13, 0x380 ;  /* 0x000003800d0d7836 */ /* 0x000fc60000000000 */
[----:B------:R-:W-:Y:S01]  /*0310*/  ISETP.GE.AND P0, PT, R16, UR5, PT ;  /* 0x0000000510007c0c */ /* 0x000fe2000bf06270 */
[----:B--2---:R0:W-:-:S12]  /*0320*/  STG.E.128 desc[UR6][R14.64], R4 ;  /* 0x000000040e007986 */ /* 0x0041d8000c101d06 */
[----:B------:R-:W-:Y:S05]  /*0330*/  @!P0 BRA `(.L_x_2) ;  /* 0xfffffffc00dc8947 */ /* 0x000fea000383ffff */
.L_x_1:
[----:B------:R-:W-:Y:S05]  /*0340*/  BSYNC.RECONVERGENT B0 ;  /* 0x0000000000007941 */ /* 0x000fea0003800200 */
.L_x_0:
[----:B------:R-:W-:Y:S05]  /*0350*/  @P2 BRA `(.L_x_3) ;  /* 0xfffffffc007c2947 */ /* 0x000fea000383ffff */
[----:B------:R-:W-:Y:S05]  /*0360*/  @!P1 BRA `(.L_x_4) ;  /* 0xfffffffc00609947 */ /* 0x000fea000383ffff */
[----:B------:R-:W-:Y:S05]  /*0370*/  EXIT ;  /* 0x000000000000794d */ /* 0x000fea0003800000 */
.L_x_5:
[----:B------:R-:W-:-:S00]  /*0380*/  BRA `(.L_x_5) ;  /* 0xfffffffc00fc7947 */ /* 0x000fc0000383ffff */
[----:B------:R-:W-:-:S00]  /*0390*/  NOP ;  /* 0x0000000000007918 */ /* 0x000fc00000000000 */
        /* <DEDUP_REMOVED lines=14> */
.L_x_6:


//--------------------- .nv.shared.reserved.0     --------------------------
	.section	.nv.shared.reserved.0,"aw",@nobits
	.weak		__nv_reservedSMEM_offset_0_alias
	.size		__nv_reservedSMEM_offset_0_alias, 0, 64
	.other		__nv_reservedSMEM_offset_0_alias,@"STO_CUDA_RESERVED_SHARED STV_DEFAULT"
__nv_reservedSMEM_offset_0_alias:
	.zero		0
	.zero		64


//--------------------- .nv.constant0._Z15dispatch_kernelPK4int4PKiS3_PS_iiii --------------------------
	.section	.nv.constant0._Z15dispatch_kernelPK4int4PKiS3_PS_iiii,"a",@progbits
	.sectionflags	@""
	.align	4
.nv.constant0._Z15dispatch_kernelPK4int4PKiS3_PS_iiii:
	.zero		944


//--------------------- SYMBOLS --------------------------

	.type		.nv.reservedSmem.offset0,@object
	.size		.nv.reservedSmem.offset0,0x4
